//
// Generated by NVIDIA NVVM Compiler
//
// Compiler Build ID: CL-36424714
// Cuda compilation tools, release 13.0, V13.0.88
// Based on NVVM 20.0.0
//

.version 9.0
.target sm_100
.address_size 64

	// .globl	_Z9mult_distPiS_S_

.visible .entry _Z9mult_distPiS_S_(
	.param .u64 .ptr .align 1 _Z9mult_distPiS_S__param_0,
	.param .u64 .ptr .align 1 _Z9mult_distPiS_S__param_1,
	.param .u64 .ptr .align 1 _Z9mult_distPiS_S__param_2
)
{
	.reg .pred 	%p<4>;
	.reg .b32 	%r<26>;
	.reg .b64 	%rd<13>;

	ld.param.u64 	%rd1, [_Z9mult_distPiS_S__param_0];
	ld.param.u64 	%rd2, [_Z9mult_distPiS_S__param_1];
	ld.param.u64 	%rd3, [_Z9mult_distPiS_S__param_2];
	mov.u32 	%r3, %ctaid.y;
	mov.u32 	%r4, %ntid.y;
	mov.u32 	%r5, %tid.y;
	mad.lo.s32 	%r1, %r3, %r4, %r5;
	mov.u32 	%r6, %ctaid.x;
	mov.u32 	%r7, %ntid.x;
	mov.u32 	%r8, %tid.x;
	mad.lo.s32 	%r2, %r6, %r7, %r8;
	setp.gt.u32 	%p1, %r1, 4;
	setp.gt.s32 	%p2, %r2, 4;
	or.pred  	%p3, %p1, %p2;
	@%p3 bra 	$L__BB0_2;
	cvta.to.global.u64 	%rd4, %rd3;
	cvta.to.global.u64 	%rd5, %rd1;
	cvta.to.global.u64 	%rd6, %rd2;
	mul.lo.s32 	%r9, %r1, 5;
	mul.wide.u32 	%rd7, %r9, 4;
	add.s64 	%rd8, %rd5, %rd7;
	ld.global.u32 	%r10, [%rd8];
	mul.wide.s32 	%rd9, %r2, 4;
	add.s64 	%rd10, %rd6, %rd9;
	ld.global.u32 	%r11, [%rd10];
	mul.lo.s32 	%r12, %r11, %r10;
	ld.global.u32 	%r13, [%rd8+4];
	ld.global.u32 	%r14, [%rd10+20];
	mad.lo.s32 	%r15, %r14, %r13, %r12;
	ld.global.u32 	%r16, [%rd8+8];
	ld.global.u32 	%r17, [%rd10+40];
	mad.lo.s32 	%r18, %r17, %r16, %r15;
	ld.global.u32 	%r19, [%rd8+12];
	ld.global.u32 	%r20, [%rd10+60];
	mad.lo.s32 	%r21, %r20, %r19, %r18;
	ld.global.u32 	%r22, [%rd8+16];
	ld.global.u32 	%r23, [%rd10+80];
	mad.lo.s32 	%r24, %r23, %r22, %r21;
	add.s32 	%r25, %r9, %r2;
	mul.wide.s32 	%rd11, %r25, 4;
	add.s64 	%rd12, %rd4, %rd11;
	st.global.u32 	[%rd12], %r24;
$L__BB0_2:
	ret;

}


// ===== COMPILED SASS (sm_100) =====

	.target	sm_100

	.elftype	@"ET_EXEC"


//--------------------- .note.nv.tkinfo           --------------------------
	.section	.note.nv.tkinfo,"",@"SHT_NOTE"
	.sectionflags	@"SHF_NOTE_NV_TKINFO"
	.tkinfo
        /*0018*/ 	.word	0x00000002
        /*0030*/ 	.string	""
        /*0030*/ 	.string	"ptxas"
        /*0030*/ 	.string	"Cuda compilation tools, release 13.0, V13.0.88"
        /*0030*/ 	.string	"Build cuda_13.0.r13.0/compiler.36424714_0"
        /*0030*/ 	.string	"-arch sm_100 -m 64 "



//--------------------- .note.nv.cuinfo           --------------------------
	.section	.note.nv.cuinfo,"",@"SHT_NOTE"
	.sectionflags	@"SHF_NOTE_NV_CUINFO"
        /*0018*/ 	.short	0x0002
        /*001a*/ 	.short	0x0064
        /*001c*/ 	.short	0x0082
	.zero		2


//--------------------- .nv.info                  --------------------------
	.section	.nv.info,"",@"SHT_CUDA_INFO"
	.align	4


	//----- nvinfo : EIATTR_REGCOUNT
	.align		4
        /*0000*/ 	.byte	0x04, 0x2f
        /*0002*/ 	.short	(.L_1 - .L_0)
	.align		4
.L_0:
        /*0004*/ 	.word	index@(_Z9mult_distPiS_S_)
        /*0008*/ 	.word	0x00000016


	//----- nvinfo : EIATTR_FRAME_SIZE
	.align		4
.L_1:
        /*000c*/ 	.byte	0x04, 0x11
        /*000e*/ 	.short	(.L_3 - .L_2)
	.align		4
.L_2:
        /*0010*/ 	.word	index@(_Z9mult_distPiS_S_)
        /*0014*/ 	.word	0x00000000


	//----- nvinfo : EIATTR_MIN_STACK_SIZE
	.align		4
.L_3:
        /*0018*/ 	.byte	0x04, 0x12
        /*001a*/ 	.short	(.L_5 - .L_4)
	.align		4
.L_4:
        /*001c*/ 	.word	index@(_Z9mult_distPiS_S_)
        /*0020*/ 	.word	0x00000000
.L_5:


//--------------------- .nv.compat                --------------------------
	.section	.nv.compat,"",@"SHT_CUDA_COMPAT_INFO"
	.align	4
        /*0000*/ 	.byte	0x02, 0x09, 0x00, 0x00, 0x02, 0x02, 0x01, 0x00, 0x02, 0x05, 0x05, 0x00, 0x03, 0x07, 0x01, 0x01
        /*0010*/ 	.byte	0x02, 0x03, 0x00, 0x00, 0x02, 0x06, 0x01, 0x00, 0x04, 0x0b, 0x08, 0x00, 0x09, 0x00, 0x00, 0x00
        /*0020*/ 	.byte	0x00, 0x00, 0x00, 0x00


//--------------------- .nv.info._Z9mult_distPiS_S_ --------------------------
	.section	.nv.info._Z9mult_distPiS_S_,"",@"SHT_CUDA_INFO"
	.sectionflags	@""
	.align	4


	//----- nvinfo : EIATTR_CUDA_API_VERSION
	.align		4
        /*0000*/ 	.byte	0x04, 0x37
        /*0002*/ 	.short	(.L_7 - .L_6)
.L_6:
        /*0004*/ 	.word	0x00000082


	//----- nvinfo : EIATTR_KPARAM_INFO
	.align		4
.L_7:
        /*0008*/ 	.byte	0x04, 0x17
        /*000a*/ 	.short	(.L_9 - .L_8)
.L_8:
        /*000c*/ 	.word	0x00000000
        /*0010*/ 	.short	0x0002
        /*0012*/ 	.short	0x0010
        /*0014*/ 	.byte	0x00, 0xf5, 0x21, 0x00


	//----- nvinfo : EIATTR_KPARAM_INFO
	.align		4
.L_9:
        /*0018*/ 	.byte	0x04, 0x17
        /*001a*/ 	.short	(.L_11 - .L_10)
.L_10:
        /*001c*/ 	.word	0x00000000
        /*0020*/ 	.short	0x0001
        /*0022*/ 	.short	0x0008
        /*0024*/ 	.byte	0x00, 0xf5, 0x21, 0x00


	//----- nvinfo : EIATTR_KPARAM_INFO
	.align		4
.L_11:
        /*0028*/ 	.byte	0x04, 0x17
        /*002a*/ 	.short	(.L_13 - .L_12)
.L_12:
        /*002c*/ 	.word	0x00000000
        /*0030*/ 	.short	0x0000
        /*0032*/ 	.short	0x0000
        /*0034*/ 	.byte	0x00, 0xf5, 0x21, 0x00


	//----- nvinfo : EIATTR_SPARSE_MMA_MASK
	.align		4
.L_13:
        /*0038*/ 	.byte	0x03, 0x50
        /*003a*/ 	.short	0x0000


	//----- nvinfo : EIATTR_MAXREG_COUNT
	.align		4
        /*003c*/ 	.byte	0x03, 0x1b
        /*003e*/ 	.short	0x00ff


	//----- nvinfo : EIATTR_MERCURY_ISA_VERSION
	.align		4
        /*0040*/ 	.byte	0x03, 0x5f
        /*0042*/ 	.short	0x0101


	//----- nvinfo : EIATTR_VRC_CTA_INIT_COUNT
	.align		4
        /*0044*/ 	.byte	0x02, 0x4a
	.zero		1
	.zero		1


	//----- nvinfo : EIATTR_EXIT_INSTR_OFFSETS
	.align		4
        /*0048*/ 	.byte	0x04, 0x1c
        /*004a*/ 	.short	(.L_15 - .L_14)


	//   ....[0]....
.L_14:
        /*004c*/ 	.word	0x000000b0


	//   ....[1]....
        /*0050*/ 	.word	0x00000250


	//----- nvinfo : EIATTR_CBANK_PARAM_SIZE
	.align		4
.L_15:
        /*0054*/ 	.byte	0x03, 0x19
        /*0056*/ 	.short	0x0018


	//----- nvinfo : EIATTR_PARAM_CBANK
	.align		4
        /*0058*/ 	.byte	0x04, 0x0a
        /*005a*/ 	.short	(.L_17 - .L_16)
	.align		4
.L_16:
        /*005c*/ 	.word	index@(.nv.constant0._Z9mult_distPiS_S_)
        /*0060*/ 	.short	0x0380
        /*0062*/ 	.short	0x0018


	//----- nvinfo : EIATTR_SW_WAR
	.align		4
.L_17:
        /*0064*/ 	.byte	0x04, 0x36
        /*0066*/ 	.short	(.L_19 - .L_18)
.L_18:
        /*0068*/ 	.word	0x00000008
.L_19:


//--------------------- .nv.callgraph             --------------------------
	.section	.nv.callgraph,"",@"SHT_CUDA_CALLGRAPH"
	.align	4
	.sectionentsize	8
	.align		4
        /*0000*/ 	.word	0x00000000
	.align		4
        /*0004*/ 	.word	0xffffffff
	.align		4
        /*0008*/ 	.word	0x00000000
	.align		4
        /*000c*/ 	.word	0xfffffffe
	.align		4
        /*0010*/ 	.word	0x00000000
	.align		4
        /*0014*/ 	.word	0xfffffffd
	.align		4
        /*0018*/ 	.word	0x00000000
	.align		4
        /*001c*/ 	.word	0xfffffffc


//--------------------- .text._Z9mult_distPiS_S_  --------------------------
	.section	.text._Z9mult_distPiS_S_,"ax",@progbits
	.align	128
        .global         _Z9mult_distPiS_S_
        .type           _Z9mult_distPiS_S_,@function
        .size           _Z9mult_distPiS_S_,(.L_x_1 - _Z9mult_distPiS_S_)
        .other          _Z9mult_distPiS_S_,@"STO_CUDA_ENTRY STV_DEFAULT"
_Z9mult_distPiS_S_:
.text._Z9mult_distPiS_S_:
[----:B------:R-:W-:Y:S01]  /*0000*/  LDC R1, c[0x0][0x37c] ;  /* 0x0000df00ff017b82 */ /* 0x000fe20000000800 */
[----:B------:R-:W0:Y:S07]  /*0010*/  S2R R2, SR_TID.X ;  /* 0x0000000000027919 */ /* 0x000e2e0000002100 */
[----:B------:R-:W1:Y:S01]  /*0020*/  LDC R0, c[0x0][0x364] ;  /* 0x0000d900ff007b82 */ /* 0x000e620000000800 */
[----:B------:R-:W1:Y:S07]  /*0030*/  S2R R3, SR_TID.Y ;  /* 0x0000000000037919 */ /* 0x000e6e0000002200 */
[----:B------:R-:W0:Y:S08]  /*0040*/  S2UR UR5, SR_CTAID.X ;  /* 0x00000000000579c3 */ /* 0x000e300000002500 */
[----:B------:R-:W0:Y:S08]  /*0050*/  LDC R9, c[0x0][0x360] ;  /* 0x0000d800ff097b82 */ /* 0x000e300000000800 */
[----:B------:R-:W1:Y:S01]  /*0060*/  S2UR UR4, SR_CTAID.Y ;  /* 0x00000000000479c3 */ /* 0x000e620000002600 */
[----:B0-----:R-:W-:-:S05]  /*0070*/  IMAD R9, R9, UR5, R2 ;  /* 0x0000000509097c24 */ /* 0x001fca000f8e0202 */
[----:B------:R-:W-:Y:S01]  /*0080*/  ISETP.GT.AND P0, PT, R9, 0x4, PT ;  /* 0x000000040900780c */ /* 0x000fe20003f04270 */
[----:B-1----:R-:W-:-:S05]  /*0090*/  IMAD R0, R0, UR4, R3 ;  /* 0x0000000400007c24 */ /* 0x002fca000f8e0203 */
[----:B------:R-:W-:-:S13]  /*00a0*/  ISETP.GT.U32.OR P0, PT, R0, 0x4, P0 ;  /* 0x000000040000780c */ /* 0x000fda0000704470 */
[----:B------:R-:W-:Y:S05]  /*00b0*/  @P0 EXIT ;  /* 0x000000000000094d */ /* 0x000fea0003800000 */
[----:B------:R-:W0:Y:S01]  /*00c0*/  LDC.64 R4, c[0x0][0x380] ;  /* 0x0000e000ff047b82 */ /* 0x000e220000000a00 */
[----:B------:R-:W1:Y:S01]  /*00d0*/  LDCU.64 UR4, c[0x0][0x358] ;  /* 0x00006b00ff0477ac */ /* 0x000e620008000a00 */
[----:B------:R-:W-:-:S06]  /*00e0*/  LEA R0, R0, R0, 0x2 ;  /* 0x0000000000007211 */ /* 0x000fcc00078e10ff */
[----:B------:R-:W2:Y:S08]  /*00f0*/  LDC.64 R6, c[0x0][0x388] ;  /* 0x0000e200ff067b82 */ /* 0x000eb00000000a00 */
[----:B------:R-:W3:Y:S01]  /*0100*/  LDC.64 R2, c[0x0][0x390] ;  /* 0x0000e400ff027b82 */ /* 0x000ee20000000a00 */
[----:B0-----:R-:W-:-:S05]  /*0110*/  IMAD.WIDE.U32 R4, R0, 0x4, R4 ;  /* 0x0000000400047825 */ /* 0x001fca00078e0004 */
[----:B-1----:R-:W4:Y:S01]  /*0120*/  LDG.E R8, desc[UR4][R4.64] ;  /* 0x0000000404087981 */ /* 0x002f22000c1e1900 */
[----:B--2---:R-:W-:-:S03]  /*0130*/  IMAD.WIDE R6, R9, 0x4, R6 ;  /* 0x0000000409067825 */ /* 0x004fc600078e0206 */
[----:B------:R-:W2:Y:S04]  /*0140*/  LDG.E R13, desc[UR4][R4.64+0x4] ;  /* 0x00000404040d7981 */ /* 0x000ea8000c1e1900 */
[----:B------:R-:W4:Y:S04]  /*0150*/  LDG.E R11, desc[UR4][R6.64] ;  /* 0x00000004060b7981 */ /* 0x000f28000c1e1900 */
[----:B------:R-:W2:Y:S04]  /*0160*/  LDG.E R10, desc[UR4][R6.64+0x14] ;  /* 0x00001404060a7981 */ /* 0x000ea8000c1e1900 */
[----:B------:R-:W5:Y:S04]  /*0170*/  LDG.E R15, desc[UR4][R4.64+0x8] ;  /* 0x00000804040f7981 */ /* 0x000f68000c1e1900 */
[----:B------:R-:W5:Y:S04]  /*0180*/  LDG.E R12, desc[UR4][R6.64+0x28] ;  /* 0x00002804060c7981 */ /* 0x000f68000c1e1900 */
[----:B------:R-:W5:Y:S04]  /*0190*/  LDG.E R17, desc[UR4][R4.64+0xc] ;  /* 0x00000c0404117981 */ /* 0x000f68000c1e1900 */
[----:B------:R-:W5:Y:S04]  /*01a0*/  LDG.E R14, desc[UR4][R6.64+0x3c] ;  /* 0x00003c04060e7981 */ /* 0x000f68000c1e1900 */
[----:B------:R-:W5:Y:S04]  /*01b0*/  LDG.E R19, desc[UR4][R4.64+0x10] ;  /* 0x0000100404137981 */ /* 0x000f68000c1e1900 */
[----:B------:R-:W5:Y:S01]  /*01c0*/  LDG.E R16, desc[UR4][R6.64+0x50] ;  /* 0x0000500406107981 */ /* 0x000f62000c1e1900 */
[----:B------:R-:W-:-:S05]  /*01d0*/  IADD3 R9, PT, PT, R9, R0, RZ ;  /* 0x0000000009097210 */ /* 0x000fca0007ffe0ff */
[----:B---3--:R-:W-:-:S04]  /*01e0*/  IMAD.WIDE R2, R9, 0x4, R2 ;  /* 0x0000000409027825 */ /* 0x008fc800078e0202 */
[----:B----4-:R-:W-:-:S04]  /*01f0*/  IMAD R8, R8, R11, RZ ;  /* 0x0000000b08087224 */ /* 0x010fc800078e02ff */
[----:B--2---:R-:W-:-:S04]  /*0200*/  IMAD R8, R13, R10, R8 ;  /* 0x0000000a0d087224 */ /* 0x004fc800078e0208 */
[----:B-----5:R-:W-:-:S04]  /*0210*/  IMAD R8, R15, R12, R8 ;  /* 0x0000000c0f087224 */ /* 0x020fc800078e0208 */
[----:B------:R-:W-:-:S04]  /*0220*/  IMAD R8, R17, R14, R8 ;  /* 0x0000000e11087224 */ /* 0x000fc800078e0208 */
[----:B------:R-:W-:-:S05]  /*0230*/  IMAD R19, R19, R16, R8 ;  /* 0x0000001013137224 */ /* 0x000fca00078e0208 */
[----:B------:R-:W-:Y:S01]  /*0240*/  STG.E desc[UR4][R2.64], R19 ;  /* 0x0000001302007986 */ /* 0x000fe2000c101904 */
[----:B------:R-:W-:Y:S05]  /*0250*/  EXIT ;  /* 0x000000000000794d */ /* 0x000fea0003800000 */
.L_x_0:
[----:B------:R-:W-:-:S00]  /*0260*/  BRA `(.L_x_0) ;  /* 0xfffffffc00fc7947 */ /* 0x000fc0000383ffff */
[----:B------:R-:W-:-:S00]  /*0270*/  NOP ;  /* 0x0000000000007918 */ /* 0x000fc00000000000 */
        /* <DEDUP_REMOVED lines=8> */
.L_x_1:


//--------------------- .nv.shared.reserved.0     --------------------------
	.section	.nv.shared.reserved.0,"aw",@nobits
	.weak		__nv_reservedSMEM_offset_0_alias
	.size		__nv_reservedSMEM_offset_0_alias, 0, 64
	.other		__nv_reservedSMEM_offset_0_alias,@"STO_CUDA_RESERVED_SHARED STV_DEFAULT"
__nv_reservedSMEM_offset_0_alias:
	.zero		0
	.zero		64


//--------------------- .nv.constant0._Z9mult_distPiS_S_ --------------------------
	.section	.nv.constant0._Z9mult_distPiS_S_,"a",@progbits
	.sectionflags	@""
	.align	4
.nv.constant0._Z9mult_distPiS_S_:
	.zero		920


//--------------------- SYMBOLS --------------------------

	.type		.nv.reservedSmem.offset0,@object
	.size		.nv.reservedSmem.offset0,0x4
